	.headerflags	@"EF_CUDA_TEXMODE_UNIFIED EF_CUDA_64BIT_ADDRESS EF_CUDA_ACCELERATORS EF_CUDA_SM90 EF_CUDA_VIRTUAL_SM(EF_CUDA_SM90)"
	.elftype	@"ET_EXEC"


//--------------------- .nv.info                  --------------------------
	.section	.nv.info,"",@"SHT_CUDA_INFO"
	.align	4


	//----- nvinfo : EIATTR_REGCOUNT
	.align		4
        /*0000*/ 	.byte	0x04, 0x2f
        /*0002*/ 	.short	(.L_1 - .L_0)
	.align		4
.L_0:
        /*0004*/ 	.word	index@(triton_poi_fused__to_copy_72)
        /*0008*/ 	.word	0x0000000a


	//----- nvinfo : EIATTR_MIN_STACK_SIZE
	.align		4
.L_1:
        /*000c*/ 	.byte	0x04, 0x12
        /*000e*/ 	.short	(.L_3 - .L_2)
	.align		4
.L_2:
        /*0010*/ 	.word	index@(triton_poi_fused__to_copy_72)
        /*0014*/ 	.word	0x00000000


	//----- nvinfo : EIATTR_FRAME_SIZE
	.align		4
.L_3:
        /*0018*/ 	.byte	0x04, 0x11
        /*001a*/ 	.short	(.L_5 - .L_4)
	.align		4
.L_4:
        /*001c*/ 	.word	index@(triton_poi_fused__to_copy_72)
        /*0020*/ 	.word	0x00000000


	//----- nvinfo : EIATTR_MIN_STACK_SIZE
	.align		4
.L_5:
        /*0024*/ 	.byte	0x04, 0x12
        /*0026*/ 	.short	(.L_7 - .L_6)
	.align		4
.L_6:
        /*0028*/ 	.word	index@(triton_poi_fused__to_copy_72)
        /*002c*/ 	.word	0x00000000
.L_7:


//--------------------- .nv.info.triton_poi_fused__to_copy_72 --------------------------
	.section	.nv.info.triton_poi_fused__to_copy_72,"",@"SHT_CUDA_INFO"
	.sectionflags	@""
	.align	4


	//----- nvinfo : EIATTR_CUDA_API_VERSION
	.align		4
        /*0000*/ 	.byte	0x04, 0x37
        /*0002*/ 	.short	(.L_9 - .L_8)
.L_8:
        /*0004*/ 	.word	0x0000007c


	//----- nvinfo : EIATTR_KPARAM_INFO
	.align		4
.L_9:
        /*0008*/ 	.byte	0x04, 0x17
        /*000a*/ 	.short	(.L_11 - .L_10)
.L_10:
        /*000c*/ 	.word	0x00000000
        /*0010*/ 	.short	0x0001
        /*0012*/ 	.short	0x0008
        /*0014*/ 	.byte	0x00, 0xf0, 0x11, 0x00


	//----- nvinfo : EIATTR_KPARAM_INFO
	.align		4
.L_11:
        /*0018*/ 	.byte	0x04, 0x17
        /*001a*/ 	.short	(.L_13 - .L_12)
.L_12:
        /*001c*/ 	.word	0x00000000
        /*0020*/ 	.short	0x0000
        /*0022*/ 	.short	0x0000
        /*0024*/ 	.byte	0x00, 0xf4, 0x21, 0x00


	//----- nvinfo : EIATTR_SPARSE_MMA_MASK
	.align		4
.L_13:
        /*0028*/ 	.byte	0x03, 0x50
        /*002a*/ 	.short	0x0000


	//----- nvinfo : EIATTR_MAXREG_COUNT
	.align		4
        /*002c*/ 	.byte	0x03, 0x1b
        /*002e*/ 	.short	0x00ff


	//----- nvinfo : EIATTR_EXIT_INSTR_OFFSETS
	.align		4
        /*0030*/ 	.byte	0x04, 0x1c
        /*0032*/ 	.short	(.L_15 - .L_14)


	//   ....[0]....
.L_14:
        /*0034*/ 	.word	0x00000170


	//   ....[1]....
        /*0038*/ 	.word	0x000001a0


	//----- nvinfo : EIATTR_REQNTID
	.align		4
.L_15:
        /*003c*/ 	.byte	0x04, 0x10
        /*003e*/ 	.short	(.L_17 - .L_16)
.L_16:
        /*0040*/ 	.word	0x00000020
        /*0044*/ 	.word	0x00000001
        /*0048*/ 	.word	0x00000001


	//----- nvinfo : EIATTR_CBANK_PARAM_SIZE
	.align		4
.L_17:
        /*004c*/ 	.byte	0x03, 0x19
        /*004e*/ 	.short	0x000c


	//----- nvinfo : EIATTR_PARAM_CBANK
	.align		4
        /*0050*/ 	.byte	0x04, 0x0a
        /*0052*/ 	.short	(.L_19 - .L_18)
	.align		4
.L_18:
        /*0054*/ 	.word	index@(.nv.constant0.triton_poi_fused__to_copy_72)
        /*0058*/ 	.short	0x0210
        /*005a*/ 	.short	0x000c


	//----- nvinfo : EIATTR_SW_WAR
	.align		4
.L_19:
        /*005c*/ 	.byte	0x04, 0x36
        /*005e*/ 	.short	(.L_21 - .L_20)
.L_20:
        /*0060*/ 	.word	0x00000008
.L_21:


//--------------------- .nv.callgraph             --------------------------
	.section	.nv.callgraph,"",@"SHT_CUDA_CALLGRAPH"
	.align	4
	.sectionentsize	8
	.align		4
        /*0000*/ 	.word	0x00000000
	.align		4
        /*0004*/ 	.word	0xffffffff
	.align		4
        /*0008*/ 	.word	0x00000000
	.align		4
        /*000c*/ 	.word	0xfffffffe
	.align		4
        /*0010*/ 	.word	0x00000000
	.align		4
        /*0014*/ 	.word	0xfffffffd
	.align		4
        /*0018*/ 	.word	0x00000000
	.align		4
        /*001c*/ 	.word	0xfffffffc


//--------------------- .text.triton_poi_fused__to_copy_72 --------------------------
	.section	.text.triton_poi_fused__to_copy_72,"ax",@progbits
	.align	128
        .global         triton_poi_fused__to_copy_72
        .type           triton_poi_fused__to_copy_72,@function
        .size           triton_poi_fused__to_copy_72,(.L_x_1 - triton_poi_fused__to_copy_72)
        .other          triton_poi_fused__to_copy_72,@"STO_CUDA_ENTRY STV_DEFAULT"
triton_poi_fused__to_copy_72:
.text.triton_poi_fused__to_copy_72:
[----:B------:R-:W0:Y:S02]  /*0000*/  LDC R1, c[0x0][0x28] ;  /* 0x00000a00ff017b82 */ /* 0x000e240000000800 */
[----:B------:R-:W1:Y:S01]  /*0010*/  S2R R0, SR_TID.X ;  /* 0x0000000000007919 */ /* 0x000e620000002100 */
[----:B------:R-:W-:Y:S01]  /*0020*/  IMAD.MOV.U32 R7, RZ, RZ, 0x3e000000 ;  /* 0x3e000000ff077424 */ /* 0x000fe200078e00ff */
[----:B------:R-:W2:Y:S01]  /*0030*/  S2R R5, SR_CTAID.X ;  /* 0x0000000000057919 */ /* 0x000ea20000002500 */
[----:B-1----:R-:W-:-:S05]  /*0040*/  IMAD.SHL.U32 R0, R0, 0x2, RZ ;  /* 0x0000000200007824 */ /* 0x002fca00078e00ff */
[----:B------:R-:W-:-:S05]  /*0050*/  LOP3.LUT R0, R0, 0x3e, RZ, 0xc0, !PT ;  /* 0x0000003e00007812 */ /* 0x000fca00078ec0ff */
[----:B--2---:R-:W-:-:S05]  /*0060*/  IMAD R5, R5, 0x40, R0 ;  /* 0x0000004005057824 */ /* 0x004fca00078e0200 */
[----:B------:R-:W-:Y:S02]  /*0070*/  IADD3 R0, R5, 0x1, RZ ;  /* 0x0000000105007810 */ /* 0x000fe40007ffe0ff */
[----:B------:R-:W-:Y:S02]  /*0080*/  I2FP.F32.S32 R2, R5 ;  /* 0x0000000500027245 */ /* 0x000fe40000201400 */
[----:B------:R-:W-:Y:S02]  /*0090*/  I2FP.F32.S32 R0, R0 ;  /* 0x0000000000007245 */ /* 0x000fe40000201400 */
[----:B------:R-:W-:Y:S01]  /*00a0*/  ISETP.GE.AND P0, PT, R5, 0x40, PT ;  /* 0x000000400500780c */ /* 0x000fe20003f06270 */
[----:B------:R-:W-:Y:S02]  /*00b0*/  FADD R2, R2, 0.5 ;  /* 0x3f00000002027421 */ /* 0x000fe40000000000 */
[----:B------:R-:W-:Y:S02]  /*00c0*/  FADD R0, R0, 0.5 ;  /* 0x3f00000000007421 */ /* 0x000fe40000000000 */
[----:B------:R-:W-:-:S02]  /*00d0*/  FFMA R4, R2, R7, -0.5 ;  /* 0xbf00000002047423 */ /* 0x000fc40000000007 */
[----:B------:R-:W1:Y:S01]  /*00e0*/  LDC.64 R2, c[0x0][0x210] ;  /* 0x00008400ff027b82 */ /* 0x000e620000000a00 */
[----:B------:R-:W-:Y:S02]  /*00f0*/  FFMA R0, R0, R7, -0.5 ;  /* 0xbf00000000007423 */ /* 0x000fe40000000007 */
[----:B------:R-:W-:-:S03]  /*0100*/  FMNMX R4, RZ, R4, !PT ;  /* 0x00000004ff047209 */ /* 0x000fc60007800000 */
[----:B------:R-:W-:-:S03]  /*0110*/  FMNMX R0, RZ, R0, !PT ;  /* 0x00000000ff007209 */ /* 0x000fc60007800000 */
[----:B------:R-:W2:Y:S08]  /*0120*/  F2I.TRUNC.NTZ R4, R4 ;  /* 0x0000000400047305 */ /* 0x000eb0000020f100 */
[----:B------:R-:W3:Y:S01]  /*0130*/  F2I.TRUNC.NTZ R6, R0 ;  /* 0x0000000000067305 */ /* 0x000ee2000020f100 */
[----:B-1----:R-:W-:Y:S01]  /*0140*/  IMAD.WIDE R2, R5, 0x8, R2 ;  /* 0x0000000805027825 */ /* 0x002fe200078e0202 */
[----:B--2---:R-:W-:-:S02]  /*0150*/  SHF.R.S32.HI R5, RZ, 0x1f, R4 ;  /* 0x0000001fff057819 */ /* 0x004fc40000011404 */
[----:B---3--:R-:W-:Y:S01]  /*0160*/  SHF.R.S32.HI R7, RZ, 0x1f, R6 ;  /* 0x0000001fff077819 */ /* 0x008fe20000011406 */
[----:B------:R-:W-:Y:S06]  /*0170*/  @P0 EXIT ;  /* 0x000000000000094d */ /* 0x000fec0003800000 */
[----:B------:R-:W-:Y:S02]  /*0180*/  ULDC.64 UR4, c[0x0][0x208] ;  /* 0x0000820000047ab9 */ /* 0x000fe40000000a00 */
[----:B------:R-:W-:Y:S01]  /*0190*/  STG.E.128 desc[UR4][R2.64], R4 ;  /* 0x0000000402007986 */ /* 0x000fe2000c101d04 */
[----:B------:R-:W-:Y:S05]  /*01a0*/  EXIT ;  /* 0x000000000000794d */ /* 0x000fea0003800000 */
.L_x_0:
[----:B------:R-:W-:-:S00]  /*01b0*/  BRA `(.L_x_0) ;  /* 0xfffffffc00fc7947 */ /* 0x000fc0000383ffff */
[----:B------:R-:W-:-:S00]  /*01c0*/  NOP ;  /* 0x0000000000007918 */ /* 0x000fc00000000000 */
        /* <DEDUP_REMOVED lines=11> */
.L_x_1:


//--------------------- .nv.constant0.triton_poi_fused__to_copy_72 --------------------------
	.section	.nv.constant0.triton_poi_fused__to_copy_72,"a",@progbits
	.sectionflags	@""
	.align	4
.nv.constant0.triton_poi_fused__to_copy_72:
	.zero		540
